//
// Generated by NVIDIA NVVM Compiler
//
// Compiler Build ID: CL-36424714
// Cuda compilation tools, release 13.0, V13.0.88
// Based on NVVM 20.0.0
//

.version 9.0
.target sm_100
.address_size 64

	// .globl	_Z8additionPiS_i

.visible .entry _Z8additionPiS_i(
	.param .u64 .ptr .align 1 _Z8additionPiS_i_param_0,
	.param .u64 .ptr .align 1 _Z8additionPiS_i_param_1,
	.param .u32 _Z8additionPiS_i_param_2
)
{
	.reg .pred 	%p<10>;
	.reg .b32 	%r<105>;
	.reg .b64 	%rd<20>;

	ld.param.u64 	%rd9, [_Z8additionPiS_i_param_0];
	ld.param.u64 	%rd8, [_Z8additionPiS_i_param_1];
	ld.param.u32 	%r29, [_Z8additionPiS_i_param_2];
	cvta.to.global.u64 	%rd1, %rd9;
	setp.lt.s32 	%p1, %r29, 1;
	mov.b32 	%r104, 0;
	@%p1 bra 	$L__BB0_13;
	and.b32  	%r1, %r29, 15;
	setp.lt.u32 	%p2, %r29, 16;
	mov.b32 	%r97, 0;
	mov.u32 	%r104, %r97;
	@%p2 bra 	$L__BB0_4;
	and.b32  	%r97, %r29, 2147483632;
	neg.s32 	%r91, %r97;
	add.s64 	%rd18, %rd1, 32;
	mov.b32 	%r104, 0;
$L__BB0_3:
	.pragma "nounroll";
	ld.global.u32 	%r34, [%rd18+-32];
	add.s32 	%r35, %r34, %r104;
	ld.global.u32 	%r36, [%rd18+-28];
	add.s32 	%r37, %r36, %r35;
	ld.global.u32 	%r38, [%rd18+-24];
	add.s32 	%r39, %r38, %r37;
	ld.global.u32 	%r40, [%rd18+-20];
	add.s32 	%r41, %r40, %r39;
	ld.global.u32 	%r42, [%rd18+-16];
	add.s32 	%r43, %r42, %r41;
	ld.global.u32 	%r44, [%rd18+-12];
	add.s32 	%r45, %r44, %r43;
	ld.global.u32 	%r46, [%rd18+-8];
	add.s32 	%r47, %r46, %r45;
	ld.global.u32 	%r48, [%rd18+-4];
	add.s32 	%r49, %r48, %r47;
	ld.global.u32 	%r50, [%rd18];
	add.s32 	%r51, %r50, %r49;
	ld.global.u32 	%r52, [%rd18+4];
	add.s32 	%r53, %r52, %r51;
	ld.global.u32 	%r54, [%rd18+8];
	add.s32 	%r55, %r54, %r53;
	ld.global.u32 	%r56, [%rd18+12];
	add.s32 	%r57, %r56, %r55;
	ld.global.u32 	%r58, [%rd18+16];
	add.s32 	%r59, %r58, %r57;
	ld.global.u32 	%r60, [%rd18+20];
	add.s32 	%r61, %r60, %r59;
	ld.global.u32 	%r62, [%rd18+24];
	add.s32 	%r63, %r62, %r61;
	ld.global.u32 	%r64, [%rd18+28];
	add.s32 	%r104, %r64, %r63;
	add.s32 	%r91, %r91, 16;
	add.s64 	%rd18, %rd18, 64;
	setp.ne.s32 	%p3, %r91, 0;
	@%p3 bra 	$L__BB0_3;
$L__BB0_4:
	setp.eq.s32 	%p4, %r1, 0;
	@%p4 bra 	$L__BB0_13;
	and.b32  	%r11, %r29, 7;
	setp.lt.u32 	%p5, %r1, 8;
	@%p5 bra 	$L__BB0_7;
	mul.wide.u32 	%rd10, %r97, 4;
	add.s64 	%rd11, %rd1, %rd10;
	ld.global.u32 	%r66, [%rd11];
	add.s32 	%r67, %r66, %r104;
	ld.global.u32 	%r68, [%rd11+4];
	add.s32 	%r69, %r68, %r67;
	ld.global.u32 	%r70, [%rd11+8];
	add.s32 	%r71, %r70, %r69;
	ld.global.u32 	%r72, [%rd11+12];
	add.s32 	%r73, %r72, %r71;
	ld.global.u32 	%r74, [%rd11+16];
	add.s32 	%r75, %r74, %r73;
	ld.global.u32 	%r76, [%rd11+20];
	add.s32 	%r77, %r76, %r75;
	ld.global.u32 	%r78, [%rd11+24];
	add.s32 	%r79, %r78, %r77;
	ld.global.u32 	%r80, [%rd11+28];
	add.s32 	%r104, %r80, %r79;
	add.s32 	%r97, %r97, 8;
$L__BB0_7:
	setp.eq.s32 	%p6, %r11, 0;
	@%p6 bra 	$L__BB0_13;
	and.b32  	%r17, %r29, 3;
	setp.lt.u32 	%p7, %r11, 4;
	@%p7 bra 	$L__BB0_10;
	mul.wide.u32 	%rd12, %r97, 4;
	add.s64 	%rd13, %rd1, %rd12;
	ld.global.u32 	%r82, [%rd13];
	add.s32 	%r83, %r82, %r104;
	ld.global.u32 	%r84, [%rd13+4];
	add.s32 	%r85, %r84, %r83;
	ld.global.u32 	%r86, [%rd13+8];
	add.s32 	%r87, %r86, %r85;
	ld.global.u32 	%r88, [%rd13+12];
	add.s32 	%r104, %r88, %r87;
	add.s32 	%r97, %r97, 4;
$L__BB0_10:
	setp.eq.s32 	%p8, %r17, 0;
	@%p8 bra 	$L__BB0_13;
	mul.wide.u32 	%rd14, %r97, 4;
	add.s64 	%rd19, %rd1, %rd14;
	neg.s32 	%r102, %r17;
$L__BB0_12:
	.pragma "nounroll";
	ld.global.u32 	%r89, [%rd19];
	add.s32 	%r104, %r89, %r104;
	add.s64 	%rd19, %rd19, 4;
	add.s32 	%r102, %r102, 1;
	setp.ne.s32 	%p9, %r102, 0;
	@%p9 bra 	$L__BB0_12;
$L__BB0_13:
	cvta.to.global.u64 	%rd15, %rd8;
	mov.u32 	%r90, %tid.x;
	mul.wide.u32 	%rd16, %r90, 4;
	add.s64 	%rd17, %rd15, %rd16;
	st.global.u32 	[%rd17], %r104;
	ret;

}


// ===== COMPILED SASS (sm_100) =====

	.target	sm_100

	.elftype	@"ET_EXEC"


//--------------------- .note.nv.tkinfo           --------------------------
	.section	.note.nv.tkinfo,"",@"SHT_NOTE"
	.sectionflags	@"SHF_NOTE_NV_TKINFO"
	.tkinfo
        /*0018*/ 	.word	0x00000002
        /*0030*/ 	.string	""
        /*0030*/ 	.string	"ptxas"
        /*0030*/ 	.string	"Cuda compilation tools, release 13.0, V13.0.88"
        /*0030*/ 	.string	"Build cuda_13.0.r13.0/compiler.36424714_0"
        /*0030*/ 	.string	"-arch sm_100 -m 64 "



//--------------------- .note.nv.cuinfo           --------------------------
	.section	.note.nv.cuinfo,"",@"SHT_NOTE"
	.sectionflags	@"SHF_NOTE_NV_CUINFO"
        /*0018*/ 	.short	0x0002
        /*001a*/ 	.short	0x0064
        /*001c*/ 	.short	0x0082
	.zero		2


//--------------------- .nv.info                  --------------------------
	.section	.nv.info,"",@"SHT_CUDA_INFO"
	.align	4


	//----- nvinfo : EIATTR_REGCOUNT
	.align		4
        /*0000*/ 	.byte	0x04, 0x2f
        /*0002*/ 	.short	(.L_1 - .L_0)
	.align		4
.L_0:
        /*0004*/ 	.word	index@(_Z8additionPiS_i)
        /*0008*/ 	.word	0x00000017


	//----- nvinfo : EIATTR_FRAME_SIZE
	.align		4
.L_1:
        /*000c*/ 	.byte	0x04, 0x11
        /*000e*/ 	.short	(.L_3 - .L_2)
	.align		4
.L_2:
        /*0010*/ 	.word	index@(_Z8additionPiS_i)
        /*0014*/ 	.word	0x00000000


	//----- nvinfo : EIATTR_MIN_STACK_SIZE
	.align		4
.L_3:
        /*0018*/ 	.byte	0x04, 0x12
        /*001a*/ 	.short	(.L_5 - .L_4)
	.align		4
.L_4:
        /*001c*/ 	.word	index@(_Z8additionPiS_i)
        /*0020*/ 	.word	0x00000000
.L_5:


//--------------------- .nv.compat                --------------------------
	.section	.nv.compat,"",@"SHT_CUDA_COMPAT_INFO"
	.align	4
        /*0000*/ 	.byte	0x02, 0x09, 0x00, 0x00, 0x02, 0x02, 0x01, 0x00, 0x02, 0x05, 0x05, 0x00, 0x03, 0x07, 0x01, 0x01
        /*0010*/ 	.byte	0x02, 0x03, 0x00, 0x00, 0x02, 0x06, 0x01, 0x00, 0x04, 0x0b, 0x08, 0x00, 0x09, 0x00, 0x00, 0x00
        /*0020*/ 	.byte	0x00, 0x00, 0x00, 0x00


//--------------------- .nv.info._Z8additionPiS_i --------------------------
	.section	.nv.info._Z8additionPiS_i,"",@"SHT_CUDA_INFO"
	.sectionflags	@""
	.align	4


	//----- nvinfo : EIATTR_CUDA_API_VERSION
	.align		4
        /*0000*/ 	.byte	0x04, 0x37
        /*0002*/ 	.short	(.L_7 - .L_6)
.L_6:
        /*0004*/ 	.word	0x00000082


	//----- nvinfo : EIATTR_KPARAM_INFO
	.align		4
.L_7:
        /*0008*/ 	.byte	0x04, 0x17
        /*000a*/ 	.short	(.L_9 - .L_8)
.L_8:
        /*000c*/ 	.word	0x00000000
        /*0010*/ 	.short	0x0002
        /*0012*/ 	.short	0x0010
        /*0014*/ 	.byte	0x00, 0xf0, 0x11, 0x00


	//----- nvinfo : EIATTR_KPARAM_INFO
	.align		4
.L_9:
        /*0018*/ 	.byte	0x04, 0x17
        /*001a*/ 	.short	(.L_11 - .L_10)
.L_10:
        /*001c*/ 	.word	0x00000000
        /*0020*/ 	.short	0x0001
        /*0022*/ 	.short	0x0008
        /*0024*/ 	.byte	0x00, 0xf5, 0x21, 0x00


	//----- nvinfo : EIATTR_KPARAM_INFO
	.align		4
.L_11:
        /*0028*/ 	.byte	0x04, 0x17
        /*002a*/ 	.short	(.L_13 - .L_12)
.L_12:
        /*002c*/ 	.word	0x00000000
        /*0030*/ 	.short	0x0000
        /*0032*/ 	.short	0x0000
        /*0034*/ 	.byte	0x00, 0xf5, 0x21, 0x00


	//----- nvinfo : EIATTR_SPARSE_MMA_MASK
	.align		4
.L_13:
        /*0038*/ 	.byte	0x03, 0x50
        /*003a*/ 	.short	0x0000


	//----- nvinfo : EIATTR_MAXREG_COUNT
	.align		4
        /*003c*/ 	.byte	0x03, 0x1b
        /*003e*/ 	.short	0x00ff


	//----- nvinfo : EIATTR_MERCURY_ISA_VERSION
	.align		4
        /*0040*/ 	.byte	0x03, 0x5f
        /*0042*/ 	.short	0x0101


	//----- nvinfo : EIATTR_VRC_CTA_INIT_COUNT
	.align		4
        /*0044*/ 	.byte	0x02, 0x4a
	.zero		1
	.zero		1


	//----- nvinfo : EIATTR_EXIT_INSTR_OFFSETS
	.align		4
        /*0048*/ 	.byte	0x04, 0x1c
        /*004a*/ 	.short	(.L_15 - .L_14)


	//   ....[0]....
.L_14:
        /*004c*/ 	.word	0x00000660


	//----- nvinfo : EIATTR_CBANK_PARAM_SIZE
	.align		4
.L_15:
        /*0050*/ 	.byte	0x03, 0x19
        /*0052*/ 	.short	0x0014


	//----- nvinfo : EIATTR_PARAM_CBANK
	.align		4
        /*0054*/ 	.byte	0x04, 0x0a
        /*0056*/ 	.short	(.L_17 - .L_16)
	.align		4
.L_16:
        /*0058*/ 	.word	index@(.nv.constant0._Z8additionPiS_i)
        /*005c*/ 	.short	0x0380
        /*005e*/ 	.short	0x0014


	//----- nvinfo : EIATTR_SW_WAR
	.align		4
.L_17:
        /*0060*/ 	.byte	0x04, 0x36
        /*0062*/ 	.short	(.L_19 - .L_18)
.L_18:
        /*0064*/ 	.word	0x00000008
.L_19:


//--------------------- .nv.callgraph             --------------------------
	.section	.nv.callgraph,"",@"SHT_CUDA_CALLGRAPH"
	.align	4
	.sectionentsize	8
	.align		4
        /*0000*/ 	.word	0x00000000
	.align		4
        /*0004*/ 	.word	0xffffffff
	.align		4
        /*0008*/ 	.word	0x00000000
	.align		4
        /*000c*/ 	.word	0xfffffffe
	.align		4
        /*0010*/ 	.word	0x00000000
	.align		4
        /*0014*/ 	.word	0xfffffffd
	.align		4
        /*0018*/ 	.word	0x00000000
	.align		4
        /*001c*/ 	.word	0xfffffffc


//--------------------- .text._Z8additionPiS_i    --------------------------
	.section	.text._Z8additionPiS_i,"ax",@progbits
	.align	128
        .global         _Z8additionPiS_i
        .type           _Z8additionPiS_i,@function
        .size           _Z8additionPiS_i,(.L_x_7 - _Z8additionPiS_i)
        .other          _Z8additionPiS_i,@"STO_CUDA_ENTRY STV_DEFAULT"
_Z8additionPiS_i:
.text._Z8additionPiS_i:
[----:B------:R-:W-:Y:S01]  /*0000*/  LDC R1, c[0x0][0x37c] ;  /* 0x0000df00ff017b82 */ /* 0x000fe20000000800 */
[----:B------:R-:W0:Y:S01]  /*0010*/  LDCU UR6, c[0x0][0x390] ;  /* 0x00007200ff0677ac */ /* 0x000e220008000800 */
[----:B------:R-:W-:Y:S01]  /*0020*/  IMAD.MOV.U32 R0, RZ, RZ, RZ ;  /* 0x000000ffff007224 */ /* 0x000fe200078e00ff */
[----:B------:R-:W1:Y:S01]  /*0030*/  LDCU.64 UR10, c[0x0][0x358] ;  /* 0x00006b00ff0a77ac */ /* 0x000e620008000a00 */
[----:B0-----:R-:W-:-:S09]  /*0040*/  UISETP.GE.AND UP0, UPT, UR6, 0x1, UPT ;  /* 0x000000010600788c */ /* 0x001fd2000bf06270 */
[----:B-1----:R-:W-:Y:S05]  /*0050*/  BRA.U !UP0, `(.L_x_0) ;  /* 0x0000000508707547 */ /* 0x002fea000b800000 */
[----:B------:R-:W-:Y:S01]  /*0060*/  UISETP.GE.U32.AND UP1, UPT, UR6, 0x10, UPT ;  /* 0x000000100600788c */ /* 0x000fe2000bf26070 */
[----:B------:R-:W-:Y:S01]  /*0070*/  IMAD.MOV.U32 R4, RZ, RZ, RZ ;  /* 0x000000ffff047224 */ /* 0x000fe200078e00ff */
[----:B------:R-:W-:Y:S01]  /*0080*/  ULOP3.LUT UR7, UR6, 0xf, URZ, 0xc0, !UPT ;  /* 0x0000000f06077892 */ /* 0x000fe2000f8ec0ff */
[----:B------:R-:W-:-:S03]  /*0090*/  IMAD.MOV.U32 R0, RZ, RZ, RZ ;  /* 0x000000ffff007224 */ /* 0x000fc600078e00ff */
[----:B------:R-:W-:-:S03]  /*00a0*/  UISETP.NE.AND UP0, UPT, UR7, URZ, UPT ;  /* 0x000000ff0700728c */ /* 0x000fc6000bf05270 */
[----:B------:R-:W-:Y:S08]  /*00b0*/  BRA.U !UP1, `(.L_x_1) ;  /* 0x00000001099c7547 */ /* 0x000ff0000b800000 */
[----:B------:R-:W0:Y:S01]  /*00c0*/  LDCU.64 UR4, c[0x0][0x380] ;  /* 0x00007000ff0477ac */ /* 0x000e220008000a00 */
[----:B------:R-:W-:Y:S01]  /*00d0*/  IMAD.MOV.U32 R0, RZ, RZ, RZ ;  /* 0x000000ffff007224 */ /* 0x000fe200078e00ff */
[----:B------:R-:W-:-:S04]  /*00e0*/  ULOP3.LUT UR8, UR6, 0x7ffffff0, URZ, 0xc0, !UPT ;  /* 0x7ffffff006087892 */ /* 0x000fc8000f8ec0ff */
[----:B------:R-:W-:Y:S02]  /*00f0*/  UIADD3 UR9, UPT, UPT, -UR8, URZ, URZ ;  /* 0x000000ff08097290 */ /* 0x000fe4000fffe1ff */
[----:B------:R-:W-:Y:S01]  /*0100*/  IMAD.U32 R4, RZ, RZ, UR8 ;  /* 0x00000008ff047e24 */ /* 0x000fe2000f8e00ff */
[----:B0-----:R-:W-:-:S04]  /*0110*/  UIADD3 UR4, UP1, UPT, UR4, 0x20, URZ ;  /* 0x0000002004047890 */ /* 0x001fc8000ff3e0ff */
[----:B------:R-:W-:Y:S02]  /*0120*/  UIADD3.X UR5, UPT, UPT, URZ, UR5, URZ, UP1, !UPT ;  /* 0x00000005ff057290 */ /* 0x000fe40008ffe4ff */
[----:B------:R-:W-:-:S04]  /*0130*/  MOV R6, UR4 ;  /* 0x0000000400067c02 */ /* 0x000fc80008000f00 */
[----:B------:R-:W-:-:S07]  /*0140*/  IMAD.U32 R3, RZ, RZ, UR5 ;  /* 0x00000005ff037e24 */ /* 0x000fce000f8e00ff */
.L_x_2:
[----:B------:R-:W-:-:S05]  /*0150*/  IMAD.MOV.U32 R2, RZ, RZ, R6 ;  /* 0x000000ffff027224 */ /* 0x000fca00078e0006 */
[----:B------:R-:W2:Y:S04]  /*0160*/  LDG.E R5, desc[UR10][R2.64+-0x20] ;  /* 0xffffe00a02057981 */ /* 0x000ea8000c1e1900 */
[----:B------:R-:W2:Y:S04]  /*0170*/  LDG.E R6, desc[UR10][R2.64+-0x1c] ;  /* 0xffffe40a02067981 */ /* 0x000ea8000c1e1900 */
[----:B------:R-:W3:Y:S04]  /*0180*/  LDG.E R8, desc[UR10][R2.64+-0x18] ;  /* 0xffffe80a02087981 */ /* 0x000ee8000c1e1900 */
[----:B------:R-:W3:Y:S04]  /*0190*/  LDG.E R7, desc[UR10][R2.64+-0x14] ;  /* 0xffffec0a02077981 */ /* 0x000ee8000c1e1900 */
[----:B------:R-:W4:Y:S04]  /*01a0*/  LDG.E R10, desc[UR10][R2.64+-0x10] ;  /* 0xfffff00a020a7981 */ /* 0x000f28000c1e1900 */
[----:B------:R-:W4:Y:S04]  /*01b0*/  LDG.E R9, desc[UR10][R2.64+-0xc] ;  /* 0xfffff40a02097981 */ /* 0x000f28000c1e1900 */
[----:B------:R-:W5:Y:S04]  /*01c0*/  LDG.E R12, desc[UR10][R2.64+-0x8] ;  /* 0xfffff80a020c7981 */ /* 0x000f68000c1e1900 */
        /* <DEDUP_REMOVED lines=8> */
[----:B------:R0:W5:Y:S01]  /*0250*/  LDG.E R19, desc[UR10][R2.64+0x1c] ;  /* 0x00001c0a02137981 */ /* 0x000162000c1e1900 */
[----:B------:R-:W-:-:S04]  /*0260*/  UIADD3 UR9, UPT, UPT, UR9, 0x10, URZ ;  /* 0x0000001009097890 */ /* 0x000fc8000fffe0ff */
[----:B------:R-:W-:Y:S01]  /*0270*/  UISETP.NE.AND UP1, UPT, UR9, URZ, UPT ;  /* 0x000000ff0900728c */ /* 0x000fe2000bf25270 */
[----:B--2---:R-:W-:Y:S02]  /*0280*/  IADD3 R5, PT, PT, R6, R5, R0 ;  /* 0x0000000506057210 */ /* 0x004fe40007ffe000 */
[----:B------:R-:W-:-:S05]  /*0290*/  IADD3 R6, P0, PT, R2, 0x40, RZ ;  /* 0x0000004002067810 */ /* 0x000fca0007f1e0ff */
[----:B0-----:R-:W-:Y:S01]  /*02a0*/  IMAD.X R3, RZ, RZ, R3, P0 ;  /* 0x000000ffff037224 */ /* 0x001fe200000e0603 */
[----:B---3--:R-:W-:-:S04]  /*02b0*/  IADD3 R5, PT, PT, R7, R8, R5 ;  /* 0x0000000807057210 */ /* 0x008fc80007ffe005 */
[----:B----4-:R-:W-:-:S04]  /*02c0*/  IADD3 R5, PT, PT, R9, R10, R5 ;  /* 0x0000000a09057210 */ /* 0x010fc80007ffe005 */
[----:B-----5:R-:W-:-:S04]  /*02d0*/  IADD3 R5, PT, PT, R11, R12, R5 ;  /* 0x0000000c0b057210 */ /* 0x020fc80007ffe005 */
[----:B------:R-:W-:-:S04]  /*02e0*/  IADD3 R5, PT, PT, R13, R14, R5 ;  /* 0x0000000e0d057210 */ /* 0x000fc80007ffe005 */
[----:B------:R-:W-:-:S04]  /*02f0*/  IADD3 R5, PT, PT, R15, R16, R5 ;  /* 0x000000100f057210 */ /* 0x000fc80007ffe005 */
[----:B------:R-:W-:-:S04]  /*0300*/  IADD3 R5, PT, PT, R17, R18, R5 ;  /* 0x0000001211057210 */ /* 0x000fc80007ffe005 */
[----:B------:R-:W-:Y:S01]  /*0310*/  IADD3 R0, PT, PT, R19, R20, R5 ;  /* 0x0000001413007210 */ /* 0x000fe20007ffe005 */
[----:B------:R-:W-:Y:S06]  /*0320*/  BRA.U UP1, `(.L_x_2) ;  /* 0xfffffffd01887547 */ /* 0x000fec000b83ffff */
.L_x_1:
[----:B------:R-:W-:Y:S05]  /*0330*/  BRA.U !UP0, `(.L_x_0) ;  /* 0x0000000108b87547 */ /* 0x000fea000b800000 */
[----:B------:R-:W-:Y:S02]  /*0340*/  UISETP.GE.U32.AND UP0, UPT, UR7, 0x8, UPT ;  /* 0x000000080700788c */ /* 0x000fe4000bf06070 */
[----:B------:R-:W-:-:S04]  /*0350*/  ULOP3.LUT UR5, UR6, 0x7, URZ, 0xc0, !UPT ;  /* 0x0000000706057892 */ /* 0x000fc8000f8ec0ff */
[----:B------:R-:W-:-:S03]  /*0360*/  UISETP.NE.AND UP1, UPT, UR5, URZ, UPT ;  /* 0x000000ff0500728c */ /* 0x000fc6000bf25270 */
[----:B------:R-:W-:Y:S08]  /*0370*/  BRA.U !UP0, `(.L_x_3) ;  /* 0x00000001083c7547 */ /* 0x000ff0000b800000 */
[----:B------:R-:W0:Y:S02]  /*0380*/  LDC.64 R2, c[0x0][0x380] ;  /* 0x0000e000ff027b82 */ /* 0x000e240000000a00 */
[----:B0-----:R-:W-:-:S05]  /*0390*/  IMAD.WIDE.U32 R2, R4, 0x4, R2 ;  /* 0x0000000404027825 */ /* 0x001fca00078e0002 */
[----:B------:R-:W2:Y:S04]  /*03a0*/  LDG.E R5, desc[UR10][R2.64] ;  /* 0x0000000a02057981 */ /* 0x000ea8000c1e1900 */
[----:B------:R-:W2:Y:S04]  /*03b0*/  LDG.E R6, desc[UR10][R2.64+0x4] ;  /* 0x0000040a02067981 */ /* 0x000ea8000c1e1900 */
[----:B------:R-:W3:Y:S04]  /*03c0*/  LDG.E R8, desc[UR10][R2.64+0x8] ;  /* 0x0000080a02087981 */ /* 0x000ee8000c1e1900 */
[----:B------:R-:W3:Y:S04]  /*03d0*/  LDG.E R7, desc[UR10][R2.64+0xc] ;  /* 0x00000c0a02077981 */ /* 0x000ee8000c1e1900 */
[----:B------:R-:W4:Y:S04]  /*03e0*/  LDG.E R10, desc[UR10][R2.64+0x10] ;  /* 0x0000100a020a7981 */ /* 0x000f28000c1e1900 */
[----:B------:R-:W4:Y:S04]  /*03f0*/  LDG.E R9, desc[UR10][R2.64+0x14] ;  /* 0x0000140a02097981 */ /* 0x000f28000c1e1900 */
[----:B------:R-:W5:Y:S04]  /*0400*/  LDG.E R12, desc[UR10][R2.64+0x18] ;  /* 0x0000180a020c7981 */ /* 0x000f68000c1e1900 */
[----:B------:R-:W5:Y:S01]  /*0410*/  LDG.E R11, desc[UR10][R2.64+0x1c] ;  /* 0x00001c0a020b7981 */ /* 0x000f62000c1e1900 */
[----:B------:R-:W-:-:S02]  /*0420*/  IADD3 R4, PT, PT, R4, 0x8, RZ ;  /* 0x0000000804047810 */ /* 0x000fc40007ffe0ff */
[----:B--2---:R-:W-:-:S04]  /*0430*/  IADD3 R5, PT, PT, R6, R5, R0 ;  /* 0x0000000506057210 */ /* 0x004fc80007ffe000 */
[----:B---3--:R-:W-:-:S04]  /*0440*/  IADD3 R5, PT, PT, R7, R8, R5 ;  /* 0x0000000807057210 */ /* 0x008fc80007ffe005 */
[----:B----4-:R-:W-:-:S04]  /*0450*/  IADD3 R5, PT, PT, R9, R10, R5 ;  /* 0x0000000a09057210 */ /* 0x010fc80007ffe005 */
[----:B-----5:R-:W-:-:S07]  /*0460*/  IADD3 R0, PT, PT, R11, R12, R5 ;  /* 0x0000000c0b007210 */ /* 0x020fce0007ffe005 */
.L_x_3:
        /* <DEDUP_REMOVED lines=10> */
[----:B------:R-:W3:Y:S01]  /*0510*/  LDG.E R8, desc[UR10][R2.64+0xc] ;  /* 0x00000c0a02087981 */ /* 0x000ee2000c1e1900 */
[----:B------:R-:W-:Y:S01]  /*0520*/  VIADD R4, R4, 0x4 ;  /* 0x0000000404047836 */ /* 0x000fe20000000000 */
[----:B--2---:R-:W-:-:S04]  /*0530*/  IADD3 R0, PT, PT, R6, R5, R0 ;  /* 0x0000000506007210 */ /* 0x004fc80007ffe000 */
[----:B---3--:R-:W-:-:S07]  /*0540*/  IADD3 R0, PT, PT, R8, R7, R0 ;  /* 0x0000000708007210 */ /* 0x008fce0007ffe000 */
.L_x_4:
[----:B------:R-:W-:Y:S05]  /*0550*/  BRA.U !UP1, `(.L_x_0) ;  /* 0x0000000109307547 */ /* 0x000fea000b800000 */
[----:B------:R-:W0:Y:S01]  /*0560*/  LDC.64 R2, c[0x0][0x380] ;  /* 0x0000e000ff027b82 */ /* 0x000e220000000a00 */
[----:B------:R-:W-:Y:S01]  /*0570*/  UIADD3 UR4, UPT, UPT, -UR4, URZ, URZ ;  /* 0x000000ff04047290 */ /* 0x000fe2000fffe1ff */
[----:B0-----:R-:W-:-:S11]  /*0580*/  IMAD.WIDE.U32 R4, R4, 0x4, R2 ;  /* 0x0000000404047825 */ /* 0x001fd600078e0002 */
.L_x_5:
[----:B------:R-:W-:Y:S02]  /*0590*/  IMAD.MOV.U32 R3, RZ, RZ, R5 ;  /* 0x000000ffff037224 */ /* 0x000fe400078e0005 */
[----:B------:R-:W-:-:S05]  /*05a0*/  IMAD.MOV.U32 R2, RZ, RZ, R4 ;  /* 0x000000ffff027224 */ /* 0x000fca00078e0004 */
[----:B------:R-:W2:Y:S01]  /*05b0*/  LDG.E R3, desc[UR10][R2.64] ;  /* 0x0000000a02037981 */ /* 0x000ea2000c1e1900 */
[----:B------:R-:W-:Y:S01]  /*05c0*/  UIADD3 UR4, UPT, UPT, UR4, 0x1, URZ ;  /* 0x0000000104047890 */ /* 0x000fe2000fffe0ff */
[----:B------:R-:W-:-:S03]  /*05d0*/  IADD3 R4, P0, PT, R4, 0x4, RZ ;  /* 0x0000000404047810 */ /* 0x000fc60007f1e0ff */
[----:B------:R-:W-:Y:S02]  /*05e0*/  UISETP.NE.AND UP0, UPT, UR4, URZ, UPT ;  /* 0x000000ff0400728c */ /* 0x000fe4000bf05270 */
[----:B------:R-:W-:Y:S01]  /*05f0*/  IMAD.X R5, RZ, RZ, R5, P0 ;  /* 0x000000ffff057224 */ /* 0x000fe200000e0605 */
[----:B--2---:R-:W-:-:S06]  /*0600*/  IADD3 R0, PT, PT, R3, R0, RZ ;  /* 0x0000000003007210 */ /* 0x004fcc0007ffe0ff */
[----:B------:R-:W-:Y:S05]  /*0610*/  BRA.U UP0, `(.L_x_5) ;  /* 0xfffffffd00dc7547 */ /* 0x000fea000b83ffff */
.L_x_0:
[----:B------:R-:W0:Y:S01]  /*0620*/  S2R R5, SR_TID.X ;  /* 0x0000000000057919 */ /* 0x000e220000002100 */
[----:B------:R-:W0:Y:S02]  /*0630*/  LDC.64 R2, c[0x0][0x388] ;  /* 0x0000e200ff027b82 */ /* 0x000e240000000a00 */
[----:B0-----:R-:W-:-:S05]  /*0640*/  IMAD.WIDE.U32 R2, R5, 0x4, R2 ;  /* 0x0000000405027825 */ /* 0x001fca00078e0002 */
[----:B------:R-:W-:Y:S01]  /*0650*/  STG.E desc[UR10][R2.64], R0 ;  /* 0x0000000002007986 */ /* 0x000fe2000c10190a */
[----:B------:R-:W-:Y:S05]  /*0660*/  EXIT ;  /* 0x000000000000794d */ /* 0x000fea0003800000 */
.L_x_6:
[----:B------:R-:W-:-:S00]  /*0670*/  BRA `(.L_x_6) ;  /* 0xfffffffc00fc7947 */ /* 0x000fc0000383ffff */
[----:B------:R-:W-:-:S00]  /*0680*/  NOP ;  /* 0x0000000000007918 */ /* 0x000fc00000000000 */
[----:B------:R-:W-:-:S00]  /*0690*/  NOP ;  /* 0x0000000000007918 */ /* 0x000fc00000000000 */
[----:B------:R-:W-:-:S00]  /*06a0*/  NOP ;  /* 0x0000000000007918 */ /* 0x000fc00000000000 */
[----:B------:R-:W-:-:S00]  /*06b0*/  NOP ;  /* 0x0000000000007918 */ /* 0x000fc00000000000 */
[----:B------:R-:W-:-:S00]  /*06c0*/  NOP ;  /* 0x0000000000007918 */ /* 0x000fc00000000000 */
[----:B------:R-:W-:-:S00]  /*06d0*/  NOP ;  /* 0x0000000000007918 */ /* 0x000fc00000000000 */
[----:B------:R-:W-:-:S00]  /*06e0*/  NOP ;  /* 0x0000000000007918 */ /* 0x000fc00000000000 */
[----:B------:R-:W-:-:S00]  /*06f0*/  NOP ;  /* 0x0000000000007918 */ /* 0x000fc00000000000 */
.L_x_7:


//--------------------- .nv.shared.reserved.0     --------------------------
	.section	.nv.shared.reserved.0,"aw",@nobits
	.weak		__nv_reservedSMEM_offset_0_alias
	.size		__nv_reservedSMEM_offset_0_alias, 0, 64
	.other		__nv_reservedSMEM_offset_0_alias,@"STO_CUDA_RESERVED_SHARED STV_DEFAULT"
__nv_reservedSMEM_offset_0_alias:
	.zero		0
	.zero		64


//--------------------- .nv.constant0._Z8additionPiS_i --------------------------
	.section	.nv.constant0._Z8additionPiS_i,"a",@progbits
	.sectionflags	@""
	.align	4
.nv.constant0._Z8additionPiS_i:
	.zero		916


//--------------------- SYMBOLS --------------------------

	.type		.nv.reservedSmem.offset0,@object
	.size		.nv.reservedSmem.offset0,0x4
